//
// Generated by NVIDIA NVVM Compiler
//
// Compiler Build ID: CL-36424714
// Cuda compilation tools, release 13.0, V13.0.88
// Based on NVVM 20.0.0
//

.version 9.0
.target sm_100
.address_size 64

	// .globl	_Z8baselinePf
.global .align 1 .b8 _ZN34_INTERNAL_f2d0273a_4_k_cu_fbefb1e74cuda3std3__45__cpo5beginE[1];
.global .align 1 .b8 _ZN34_INTERNAL_f2d0273a_4_k_cu_fbefb1e74cuda3std3__45__cpo3endE[1];
.global .align 1 .b8 _ZN34_INTERNAL_f2d0273a_4_k_cu_fbefb1e74cuda3std3__45__cpo6cbeginE[1];
.global .align 1 .b8 _ZN34_INTERNAL_f2d0273a_4_k_cu_fbefb1e74cuda3std3__45__cpo4cendE[1];
.global .align 1 .b8 _ZN34_INTERNAL_f2d0273a_4_k_cu_fbefb1e74cuda3std3__45__cpo6rbeginE[1];
.global .align 1 .b8 _ZN34_INTERNAL_f2d0273a_4_k_cu_fbefb1e74cuda3std3__45__cpo4rendE[1];
.global .align 1 .b8 _ZN34_INTERNAL_f2d0273a_4_k_cu_fbefb1e74cuda3std3__45__cpo7crbeginE[1];
.global .align 1 .b8 _ZN34_INTERNAL_f2d0273a_4_k_cu_fbefb1e74cuda3std3__45__cpo5crendE[1];
.global .align 1 .b8 _ZN34_INTERNAL_f2d0273a_4_k_cu_fbefb1e74cuda3std3__436_GLOBAL__N__f2d0273a_4_k_cu_fbefb1e76ignoreE[1];
.global .align 1 .b8 _ZN34_INTERNAL_f2d0273a_4_k_cu_fbefb1e74cuda3std3__419piecewise_constructE[1];
.global .align 1 .b8 _ZN34_INTERNAL_f2d0273a_4_k_cu_fbefb1e74cuda3std3__48in_placeE[1];
.global .align 1 .b8 _ZN34_INTERNAL_f2d0273a_4_k_cu_fbefb1e74cuda3std3__420unreachable_sentinelE[1];
.global .align 1 .b8 _ZN34_INTERNAL_f2d0273a_4_k_cu_fbefb1e74cuda3std3__47nulloptE[1];
.global .align 1 .b8 _ZN34_INTERNAL_f2d0273a_4_k_cu_fbefb1e74cuda3std3__48unexpectE[1];
.global .align 1 .b8 _ZN34_INTERNAL_f2d0273a_4_k_cu_fbefb1e74cuda3std6ranges3__45__cpo4swapE[1];
.global .align 1 .b8 _ZN34_INTERNAL_f2d0273a_4_k_cu_fbefb1e74cuda3std6ranges3__45__cpo9iter_moveE[1];
.global .align 1 .b8 _ZN34_INTERNAL_f2d0273a_4_k_cu_fbefb1e74cuda3std6ranges3__45__cpo5beginE[1];
.global .align 1 .b8 _ZN34_INTERNAL_f2d0273a_4_k_cu_fbefb1e74cuda3std6ranges3__45__cpo3endE[1];
.global .align 1 .b8 _ZN34_INTERNAL_f2d0273a_4_k_cu_fbefb1e74cuda3std6ranges3__45__cpo6cbeginE[1];
.global .align 1 .b8 _ZN34_INTERNAL_f2d0273a_4_k_cu_fbefb1e74cuda3std6ranges3__45__cpo4cendE[1];
.global .align 1 .b8 _ZN34_INTERNAL_f2d0273a_4_k_cu_fbefb1e74cuda3std6ranges3__45__cpo7advanceE[1];
.global .align 1 .b8 _ZN34_INTERNAL_f2d0273a_4_k_cu_fbefb1e74cuda3std6ranges3__45__cpo9iter_swapE[1];
.global .align 1 .b8 _ZN34_INTERNAL_f2d0273a_4_k_cu_fbefb1e74cuda3std6ranges3__45__cpo4nextE[1];
.global .align 1 .b8 _ZN34_INTERNAL_f2d0273a_4_k_cu_fbefb1e74cuda3std6ranges3__45__cpo4prevE[1];
.global .align 1 .b8 _ZN34_INTERNAL_f2d0273a_4_k_cu_fbefb1e74cuda3std6ranges3__45__cpo4dataE[1];
.global .align 1 .b8 _ZN34_INTERNAL_f2d0273a_4_k_cu_fbefb1e74cuda3std6ranges3__45__cpo5cdataE[1];
.global .align 1 .b8 _ZN34_INTERNAL_f2d0273a_4_k_cu_fbefb1e74cuda3std6ranges3__45__cpo4sizeE[1];
.global .align 1 .b8 _ZN34_INTERNAL_f2d0273a_4_k_cu_fbefb1e74cuda3std6ranges3__45__cpo5ssizeE[1];
.global .align 1 .b8 _ZN34_INTERNAL_f2d0273a_4_k_cu_fbefb1e74cuda3std6ranges3__45__cpo8distanceE[1];
.global .align 1 .b8 _ZN34_INTERNAL_f2d0273a_4_k_cu_fbefb1e76thrust24THRUST_300001_SM_1000_NS6system6detail10sequential3seqE[1];
.global .align 1 .b8 _ZN34_INTERNAL_f2d0273a_4_k_cu_fbefb1e76thrust24THRUST_300001_SM_1000_NS12placeholders2_1E[1];
.global .align 1 .b8 _ZN34_INTERNAL_f2d0273a_4_k_cu_fbefb1e76thrust24THRUST_300001_SM_1000_NS12placeholders2_2E[1];
.global .align 1 .b8 _ZN34_INTERNAL_f2d0273a_4_k_cu_fbefb1e76thrust24THRUST_300001_SM_1000_NS12placeholders2_3E[1];
.global .align 1 .b8 _ZN34_INTERNAL_f2d0273a_4_k_cu_fbefb1e76thrust24THRUST_300001_SM_1000_NS12placeholders2_4E[1];
.global .align 1 .b8 _ZN34_INTERNAL_f2d0273a_4_k_cu_fbefb1e76thrust24THRUST_300001_SM_1000_NS12placeholders2_5E[1];
.global .align 1 .b8 _ZN34_INTERNAL_f2d0273a_4_k_cu_fbefb1e76thrust24THRUST_300001_SM_1000_NS12placeholders2_6E[1];
.global .align 1 .b8 _ZN34_INTERNAL_f2d0273a_4_k_cu_fbefb1e76thrust24THRUST_300001_SM_1000_NS12placeholders2_7E[1];
.global .align 1 .b8 _ZN34_INTERNAL_f2d0273a_4_k_cu_fbefb1e76thrust24THRUST_300001_SM_1000_NS12placeholders2_8E[1];
.global .align 1 .b8 _ZN34_INTERNAL_f2d0273a_4_k_cu_fbefb1e76thrust24THRUST_300001_SM_1000_NS12placeholders2_9E[1];
.global .align 1 .b8 _ZN34_INTERNAL_f2d0273a_4_k_cu_fbefb1e76thrust24THRUST_300001_SM_1000_NS12placeholders3_10E[1];

.visible .entry _Z8baselinePf(
	.param .u64 .ptr .align 1 _Z8baselinePf_param_0
)
{
	.reg .b32 	%r<35>;
	.reg .b32 	%f<3>;
	.reg .b64 	%rd<5>;

	ld.param.u64 	%rd1, [_Z8baselinePf_param_0];
	cvta.to.global.u64 	%rd2, %rd1;
	mov.u32 	%r31, %tid.x;
	mov.u32 	%r32, %ctaid.x;
	mov.u32 	%r33, %ntid.x;
	mad.lo.s32 	%r34, %r32, %r33, %r31;
	mul.wide.u32 	%rd3, %r34, 4;
	add.s64 	%rd4, %rd2, %rd3;
	ld.global.f32 	%f1, [%rd4];
	cvt.rzi.s32.f32 	%r5, %f1;
	mov.b32 	%r3, 1;
	mov.b32 	%r28, 0;
	mov.b32 	%r30, -1;
	// begin inline asm
	{  .reg .s32 r0;  .reg .pred p;  shfl.sync.up.b32 r0|p, %r5, %r3, %r28, %r30;  @p add.s32 r0, r0, %r5;  mov.s32 %r1, r0;}
	// end inline asm
	mov.b32 	%r9, 2;
	// begin inline asm
	{  .reg .s32 r0;  .reg .pred p;  shfl.sync.up.b32 r0|p, %r1, %r9, %r28, %r30;  @p add.s32 r0, r0, %r1;  mov.s32 %r7, r0;}
	// end inline asm
	mov.b32 	%r15, 4;
	// begin inline asm
	{  .reg .s32 r0;  .reg .pred p;  shfl.sync.up.b32 r0|p, %r7, %r15, %r28, %r30;  @p add.s32 r0, r0, %r7;  mov.s32 %r13, r0;}
	// end inline asm
	mov.b32 	%r21, 8;
	// begin inline asm
	{  .reg .s32 r0;  .reg .pred p;  shfl.sync.up.b32 r0|p, %r13, %r21, %r28, %r30;  @p add.s32 r0, r0, %r13;  mov.s32 %r19, r0;}
	// end inline asm
	mov.b32 	%r27, 16;
	// begin inline asm
	{  .reg .s32 r0;  .reg .pred p;  shfl.sync.up.b32 r0|p, %r19, %r27, %r28, %r30;  @p add.s32 r0, r0, %r19;  mov.s32 %r25, r0;}
	// end inline asm
	cvt.rn.f32.s32 	%f2, %r25;
	st.global.f32 	[%rd4], %f2;
	ret;

}
	// .globl	_Z4scanPf
.visible .entry _Z4scanPf(
	.param .u64 .ptr .align 1 _Z4scanPf_param_0
)
{
	.reg .pred 	%p<11>;
	.reg .b32 	%r<16>;
	.reg .b32 	%f<17>;
	.reg .b64 	%rd<5>;

	ld.param.u64 	%rd1, [_Z4scanPf_param_0];
	cvta.to.global.u64 	%rd2, %rd1;
	mov.u32 	%r1, %tid.x;
	and.b32  	%r2, %r1, 31;
	mov.u32 	%r3, %ctaid.x;
	mov.u32 	%r4, %ntid.x;
	mad.lo.s32 	%r5, %r3, %r4, %r1;
	mul.wide.u32 	%rd3, %r5, 4;
	add.s64 	%rd4, %rd2, %rd3;
	ld.global.f32 	%f1, [%rd4];
	mov.b32 	%r6, %f1;
	shfl.sync.up.b32	%r7|%p1, %r6, 1, 0, -1;
	mov.b32 	%f2, %r7;
	setp.eq.s32 	%p2, %r2, 0;
	add.f32 	%f3, %f1, %f2;
	selp.f32 	%f4, %f1, %f3, %p2;
	mov.b32 	%r8, %f4;
	shfl.sync.up.b32	%r9|%p3, %r8, 2, 0, -1;
	mov.b32 	%f5, %r9;
	setp.gt.u32 	%p4, %r2, 1;
	add.f32 	%f6, %f4, %f5;
	selp.f32 	%f7, %f6, %f4, %p4;
	mov.b32 	%r10, %f7;
	shfl.sync.up.b32	%r11|%p5, %r10, 4, 0, -1;
	mov.b32 	%f8, %r11;
	setp.gt.u32 	%p6, %r2, 3;
	add.f32 	%f9, %f7, %f8;
	selp.f32 	%f10, %f9, %f7, %p6;
	mov.b32 	%r12, %f10;
	shfl.sync.up.b32	%r13|%p7, %r12, 8, 0, -1;
	mov.b32 	%f11, %r13;
	setp.gt.u32 	%p8, %r2, 7;
	add.f32 	%f12, %f10, %f11;
	selp.f32 	%f13, %f12, %f10, %p8;
	mov.b32 	%r14, %f13;
	shfl.sync.up.b32	%r15|%p9, %r14, 16, 0, -1;
	mov.b32 	%f14, %r15;
	setp.gt.u32 	%p10, %r2, 15;
	add.f32 	%f15, %f13, %f14;
	selp.f32 	%f16, %f15, %f13, %p10;
	st.global.f32 	[%rd4], %f16;
	ret;

}
	// .globl	_ZN3cub18CUB_300001_SM_10006detail11EmptyKernelIvEEvv
.visible .entry _ZN3cub18CUB_300001_SM_10006detail11EmptyKernelIvEEvv()
{


	ret;

}


// ===== COMPILED SASS (sm_100) =====

	.target	sm_100

	.elftype	@"ET_EXEC"


//--------------------- .note.nv.tkinfo           --------------------------
	.section	.note.nv.tkinfo,"",@"SHT_NOTE"
	.sectionflags	@"SHF_NOTE_NV_TKINFO"
	.tkinfo
        /*0018*/ 	.word	0x00000002
        /*0030*/ 	.string	""
        /*0030*/ 	.string	"ptxas"
        /*0030*/ 	.string	"Cuda compilation tools, release 13.0, V13.0.88"
        /*0030*/ 	.string	"Build cuda_13.0.r13.0/compiler.36424714_0"
        /*0030*/ 	.string	"-arch sm_100 -m 64 "



//--------------------- .note.nv.cuinfo           --------------------------
	.section	.note.nv.cuinfo,"",@"SHT_NOTE"
	.sectionflags	@"SHF_NOTE_NV_CUINFO"
        /*0018*/ 	.short	0x0002
        /*001a*/ 	.short	0x0064
        /*001c*/ 	.short	0x0082
	.zero		2


//--------------------- .nv.info                  --------------------------
	.section	.nv.info,"",@"SHT_CUDA_INFO"
	.align	4


	//----- nvinfo : EIATTR_REGCOUNT
	.align		4
        /*0000*/ 	.byte	0x04, 0x2f
        /*0002*/ 	.short	(.L_41 - .L_40)
	.align		4
.L_40:
        /*0004*/ 	.word	index@(_Z8baselinePf)
        /*0008*/ 	.word	0x0000000c


	//----- nvinfo : EIATTR_FRAME_SIZE
	.align		4
.L_41:
        /*000c*/ 	.byte	0x04, 0x11
        /*000e*/ 	.short	(.L_43 - .L_42)
	.align		4
.L_42:
        /*0010*/ 	.word	index@(_Z8baselinePf)
        /*0014*/ 	.word	0x00000000


	//----- nvinfo : EIATTR_REGCOUNT
	.align		4
.L_43:
        /*0018*/ 	.byte	0x04, 0x2f
        /*001a*/ 	.short	(.L_45 - .L_44)
	.align		4
.L_44:
        /*001c*/ 	.word	index@(_Z4scanPf)
        /*0020*/ 	.word	0x00000008


	//----- nvinfo : EIATTR_FRAME_SIZE
	.align		4
.L_45:
        /*0024*/ 	.byte	0x04, 0x11
        /*0026*/ 	.short	(.L_47 - .L_46)
	.align		4
.L_46:
        /*0028*/ 	.word	index@(_Z4scanPf)
        /*002c*/ 	.word	0x00000000


	//----- nvinfo : EIATTR_REGCOUNT
	.align		4
.L_47:
        /*0030*/ 	.byte	0x04, 0x2f
        /*0032*/ 	.short	(.L_49 - .L_48)
	.align		4
.L_48:
        /*0034*/ 	.word	index@(_ZN3cub18CUB_300001_SM_10006detail11EmptyKernelIvEEvv)
        /*0038*/ 	.word	0x00000004


	//----- nvinfo : EIATTR_FRAME_SIZE
	.align		4
.L_49:
        /*003c*/ 	.byte	0x04, 0x11
        /*003e*/ 	.short	(.L_51 - .L_50)
	.align		4
.L_50:
        /*0040*/ 	.word	index@(_ZN3cub18CUB_300001_SM_10006detail11EmptyKernelIvEEvv)
        /*0044*/ 	.word	0x00000000


	//----- nvinfo : EIATTR_MIN_STACK_SIZE
	.align		4
.L_51:
        /*0048*/ 	.byte	0x04, 0x12
        /*004a*/ 	.short	(.L_53 - .L_52)
	.align		4
.L_52:
        /*004c*/ 	.word	index@(_ZN3cub18CUB_300001_SM_10006detail11EmptyKernelIvEEvv)
        /*0050*/ 	.word	0x00000000


	//----- nvinfo : EIATTR_MIN_STACK_SIZE
	.align		4
.L_53:
        /*0054*/ 	.byte	0x04, 0x12
        /*0056*/ 	.short	(.L_55 - .L_54)
	.align		4
.L_54:
        /*0058*/ 	.word	index@(_Z4scanPf)
        /*005c*/ 	.word	0x00000000


	//----- nvinfo : EIATTR_MIN_STACK_SIZE
	.align		4
.L_55:
        /*0060*/ 	.byte	0x04, 0x12
        /*0062*/ 	.short	(.L_57 - .L_56)
	.align		4
.L_56:
        /*0064*/ 	.word	index@(_Z8baselinePf)
        /*0068*/ 	.word	0x00000000
.L_57:


//--------------------- .nv.compat                --------------------------
	.section	.nv.compat,"",@"SHT_CUDA_COMPAT_INFO"
	.align	4
        /*0000*/ 	.byte	0x02, 0x09, 0x00, 0x00, 0x02, 0x02, 0x01, 0x00, 0x02, 0x05, 0x05, 0x00, 0x03, 0x07, 0x01, 0x01
        /*0010*/ 	.byte	0x02, 0x03, 0x00, 0x00, 0x02, 0x06, 0x01, 0x00, 0x04, 0x0b, 0x08, 0x00, 0x09, 0x00, 0x00, 0x00
        /*0020*/ 	.byte	0x00, 0x00, 0x00, 0x00


//--------------------- .nv.info._ZN3cub18CUB_300001_SM_10006detail11EmptyKernelIvEEvv --------------------------
	.section	.nv.info._ZN3cub18CUB_300001_SM_10006detail11EmptyKernelIvEEvv,"",@"SHT_CUDA_INFO"
	.sectionflags	@""
	.align	4


	//----- nvinfo : EIATTR_CUDA_API_VERSION
	.align		4
        /*0000*/ 	.byte	0x04, 0x37
        /*0002*/ 	.short	(.L_59 - .L_58)
.L_58:
        /*0004*/ 	.word	0x00000082


	//----- nvinfo : EIATTR_SPARSE_MMA_MASK
	.align		4
.L_59:
        /*0008*/ 	.byte	0x03, 0x50
        /*000a*/ 	.short	0x0000


	//----- nvinfo : EIATTR_MAXREG_COUNT
	.align		4
        /*000c*/ 	.byte	0x03, 0x1b
        /*000e*/ 	.short	0x00ff


	//----- nvinfo : EIATTR_MERCURY_ISA_VERSION
	.align		4
        /*0010*/ 	.byte	0x03, 0x5f
        /*0012*/ 	.short	0x0101


	//----- nvinfo : EIATTR_VRC_CTA_INIT_COUNT
	.align		4
        /*0014*/ 	.byte	0x02, 0x4a
	.zero		1
	.zero		1


	//----- nvinfo : EIATTR_EXIT_INSTR_OFFSETS
	.align		4
        /*0018*/ 	.byte	0x04, 0x1c
        /*001a*/ 	.short	(.L_61 - .L_60)


	//   ....[0]....
.L_60:
        /*001c*/ 	.word	0x00000010


	//----- nvinfo : EIATTR_SW_WAR
	.align		4
.L_61:
        /*0020*/ 	.byte	0x04, 0x36
        /*0022*/ 	.short	(.L_63 - .L_62)
.L_62:
        /*0024*/ 	.word	0x00000008
.L_63:


//--------------------- .nv.info._Z4scanPf        --------------------------
	.section	.nv.info._Z4scanPf,"",@"SHT_CUDA_INFO"
	.sectionflags	@""
	.align	4


	//----- nvinfo : EIATTR_CUDA_API_VERSION
	.align		4
        /*0000*/ 	.byte	0x04, 0x37
        /*0002*/ 	.short	(.L_65 - .L_64)
.L_64:
        /*0004*/ 	.word	0x00000082


	//----- nvinfo : EIATTR_KPARAM_INFO
	.align		4
.L_65:
        /*0008*/ 	.byte	0x04, 0x17
        /*000a*/ 	.short	(.L_67 - .L_66)
.L_66:
        /*000c*/ 	.word	0x00000000
        /*0010*/ 	.short	0x0000
        /*0012*/ 	.short	0x0000
        /*0014*/ 	.byte	0x00, 0xf5, 0x21, 0x00


	//----- nvinfo : EIATTR_SPARSE_MMA_MASK
	.align		4
.L_67:
        /*0018*/ 	.byte	0x03, 0x50
        /*001a*/ 	.short	0x0000


	//----- nvinfo : EIATTR_MAXREG_COUNT
	.align		4
        /*001c*/ 	.byte	0x03, 0x1b
        /*001e*/ 	.short	0x00ff


	//----- nvinfo : EIATTR_MERCURY_ISA_VERSION
	.align		4
        /*0020*/ 	.byte	0x03, 0x5f
        /*0022*/ 	.short	0x0101


	//----- nvinfo : EIATTR_COOP_GROUP_MASK_REGIDS
	.align		4
        /*0024*/ 	.byte	0x04, 0x29
        /*0026*/ 	.short	(.L_69 - .L_68)


	//   ....[0]....
.L_68:
        /*0028*/ 	.word	0xffffffff


	//   ....[1]....
        /*002c*/ 	.word	0xffffffff


	//   ....[2]....
        /*0030*/ 	.word	0xffffffff


	//   ....[3]....
        /*0034*/ 	.word	0xffffffff


	//   ....[4]....
        /*0038*/ 	.word	0xffffffff


	//----- nvinfo : EIATTR_COOP_GROUP_INSTR_OFFSETS
	.align		4
.L_69:
        /*003c*/ 	.byte	0x04, 0x28
        /*003e*/ 	.short	(.L_71 - .L_70)


	//   ....[0]....
.L_70:
        /*0040*/ 	.word	0x000000a0


	//   ....[1]....
        /*0044*/ 	.word	0x000000d0


	//   ....[2]....
        /*0048*/ 	.word	0x00000100


	//   ....[3]....
        /*004c*/ 	.word	0x00000130


	//   ....[4]....
        /*0050*/ 	.word	0x00000160


	//----- nvinfo : EIATTR_VRC_CTA_INIT_COUNT
	.align		4
.L_71:
        /*0054*/ 	.byte	0x02, 0x4a
	.zero		1
	.zero		1


	//----- nvinfo : EIATTR_EXIT_INSTR_OFFSETS
	.align		4
        /*0058*/ 	.byte	0x04, 0x1c
        /*005a*/ 	.short	(.L_73 - .L_72)


	//   ....[0]....
.L_72:
        /*005c*/ 	.word	0x00000190


	//----- nvinfo : EIATTR_CBANK_PARAM_SIZE
	.align		4
.L_73:
        /*0060*/ 	.byte	0x03, 0x19
        /*0062*/ 	.short	0x0008


	//----- nvinfo : EIATTR_PARAM_CBANK
	.align		4
        /*0064*/ 	.byte	0x04, 0x0a
        /*0066*/ 	.short	(.L_75 - .L_74)
	.align		4
.L_74:
        /*0068*/ 	.word	index@(.nv.constant0._Z4scanPf)
        /*006c*/ 	.short	0x0380
        /*006e*/ 	.short	0x0008


	//----- nvinfo : EIATTR_SW_WAR
	.align		4
.L_75:
        /*0070*/ 	.byte	0x04, 0x36
        /*0072*/ 	.short	(.L_77 - .L_76)
.L_76:
        /*0074*/ 	.word	0x00000008
.L_77:


//--------------------- .nv.info._Z8baselinePf    --------------------------
	.section	.nv.info._Z8baselinePf,"",@"SHT_CUDA_INFO"
	.sectionflags	@""
	.align	4


	//----- nvinfo : EIATTR_CUDA_API_VERSION
	.align		4
        /*0000*/ 	.byte	0x04, 0x37
        /*0002*/ 	.short	(.L_79 - .L_78)
.L_78:
        /*0004*/ 	.word	0x00000082


	//----- nvinfo : EIATTR_KPARAM_INFO
	.align		4
.L_79:
        /*0008*/ 	.byte	0x04, 0x17
        /*000a*/ 	.short	(.L_81 - .L_80)
.L_80:
        /*000c*/ 	.word	0x00000000
        /*0010*/ 	.short	0x0000
        /*0012*/ 	.short	0x0000
        /*0014*/ 	.byte	0x00, 0xf5, 0x21, 0x00


	//----- nvinfo : EIATTR_SPARSE_MMA_MASK
	.align		4
.L_81:
        /*0018*/ 	.byte	0x03, 0x50
        /*001a*/ 	.short	0x0000


	//----- nvinfo : EIATTR_MAXREG_COUNT
	.align		4
        /*001c*/ 	.byte	0x03, 0x1b
        /*001e*/ 	.short	0x00ff


	//----- nvinfo : EIATTR_MERCURY_ISA_VERSION
	.align		4
        /*0020*/ 	.byte	0x03, 0x5f
        /*0022*/ 	.short	0x0101


	//----- nvinfo : EIATTR_COOP_GROUP_MASK_REGIDS
	.align		4
        /*0024*/ 	.byte	0x04, 0x29
        /*0026*/ 	.short	(.L_83 - .L_82)


	//   ....[0]....
.L_82:
        /*0028*/ 	.word	0xffffffff


	//   ....[1]....
        /*002c*/ 	.word	0xffffffff


	//   ....[2]....
        /*0030*/ 	.word	0xffffffff


	//   ....[3]....
        /*0034*/ 	.word	0xffffffff


	//   ....[4]....
        /*0038*/ 	.word	0xffffffff


	//----- nvinfo : EIATTR_COOP_GROUP_INSTR_OFFSETS
	.align		4
.L_83:
        /*003c*/ 	.byte	0x04, 0x28
        /*003e*/ 	.short	(.L_85 - .L_84)


	//   ....[0]....
.L_84:
        /*0040*/ 	.word	0x000000a0


	//   ....[1]....
        /*0044*/ 	.word	0x000000c0


	//   ....[2]....
        /*0048*/ 	.word	0x000000e0


	//   ....[3]....
        /*004c*/ 	.word	0x00000100


	//   ....[4]....
        /*0050*/ 	.word	0x00000120


	//----- nvinfo : EIATTR_VRC_CTA_INIT_COUNT
	.align		4
.L_85:
        /*0054*/ 	.byte	0x02, 0x4a
	.zero		1
	.zero		1


	//----- nvinfo : EIATTR_EXIT_INSTR_OFFSETS
	.align		4
        /*0058*/ 	.byte	0x04, 0x1c
        /*005a*/ 	.short	(.L_87 - .L_86)


	//   ....[0]....
.L_86:
        /*005c*/ 	.word	0x00000160


	//----- nvinfo : EIATTR_CBANK_PARAM_SIZE
	.align		4
.L_87:
        /*0060*/ 	.byte	0x03, 0x19
        /*0062*/ 	.short	0x0008


	//----- nvinfo : EIATTR_PARAM_CBANK
	.align		4
        /*0064*/ 	.byte	0x04, 0x0a
        /*0066*/ 	.short	(.L_89 - .L_88)
	.align		4
.L_88:
        /*0068*/ 	.word	index@(.nv.constant0._Z8baselinePf)
        /*006c*/ 	.short	0x0380
        /*006e*/ 	.short	0x0008


	//----- nvinfo : EIATTR_SW_WAR
	.align		4
.L_89:
        /*0070*/ 	.byte	0x04, 0x36
        /*0072*/ 	.short	(.L_91 - .L_90)
.L_90:
        /*0074*/ 	.word	0x00000008
.L_91:


//--------------------- .nv.callgraph             --------------------------
	.section	.nv.callgraph,"",@"SHT_CUDA_CALLGRAPH"
	.align	4
	.sectionentsize	8
	.align		4
        /*0000*/ 	.word	0x00000000
	.align		4
        /*0004*/ 	.word	0xffffffff
	.align		4
        /*0008*/ 	.word	0x00000000
	.align		4
        /*000c*/ 	.word	0xfffffffe
	.align		4
        /*0010*/ 	.word	0x00000000
	.align		4
        /*0014*/ 	.word	0xfffffffd
	.align		4
        /*0018*/ 	.word	0x00000000
	.align		4
        /*001c*/ 	.word	0xfffffffc


//--------------------- .nv.constant4             --------------------------
	.section	.nv.constant4,"a",@progbits
	.align	8
	.align		8
.nv.constant4:
        /*0000*/ 	.dword	_ZN34_INTERNAL_f2d0273a_4_k_cu_fbefb1e74cuda3std3__45__cpo5beginE
	.align		8
        /*0008*/ 	.dword	_ZN34_INTERNAL_f2d0273a_4_k_cu_fbefb1e74cuda3std3__45__cpo3endE
	.align		8
        /*0010*/ 	.dword	_ZN34_INTERNAL_f2d0273a_4_k_cu_fbefb1e74cuda3std3__45__cpo6cbeginE
	.align		8
        /*0018*/ 	.dword	_ZN34_INTERNAL_f2d0273a_4_k_cu_fbefb1e74cuda3std3__45__cpo4cendE
	.align		8
        /*0020*/ 	.dword	_ZN34_INTERNAL_f2d0273a_4_k_cu_fbefb1e74cuda3std3__45__cpo6rbeginE
	.align		8
        /*0028*/ 	.dword	_ZN34_INTERNAL_f2d0273a_4_k_cu_fbefb1e74cuda3std3__45__cpo4rendE
	.align		8
        /*0030*/ 	.dword	_ZN34_INTERNAL_f2d0273a_4_k_cu_fbefb1e74cuda3std3__45__cpo7crbeginE
	.align		8
        /*0038*/ 	.dword	_ZN34_INTERNAL_f2d0273a_4_k_cu_fbefb1e74cuda3std3__45__cpo5crendE
	.align		8
        /*0040*/ 	.dword	_ZN34_INTERNAL_f2d0273a_4_k_cu_fbefb1e74cuda3std3__436_GLOBAL__N__f2d0273a_4_k_cu_fbefb1e76ignoreE
	.align		8
        /*0048*/ 	.dword	_ZN34_INTERNAL_f2d0273a_4_k_cu_fbefb1e74cuda3std3__419piecewise_constructE
	.align		8
        /*0050*/ 	.dword	_ZN34_INTERNAL_f2d0273a_4_k_cu_fbefb1e74cuda3std3__48in_placeE
	.align		8
        /*0058*/ 	.dword	_ZN34_INTERNAL_f2d0273a_4_k_cu_fbefb1e74cuda3std3__420unreachable_sentinelE
	.align		8
        /*0060*/ 	.dword	_ZN34_INTERNAL_f2d0273a_4_k_cu_fbefb1e74cuda3std3__47nulloptE
	.align		8
        /*0068*/ 	.dword	_ZN34_INTERNAL_f2d0273a_4_k_cu_fbefb1e74cuda3std3__48unexpectE
	.align		8
        /*0070*/ 	.dword	_ZN34_INTERNAL_f2d0273a_4_k_cu_fbefb1e74cuda3std6ranges3__45__cpo4swapE
	.align		8
        /*0078*/ 	.dword	_ZN34_INTERNAL_f2d0273a_4_k_cu_fbefb1e74cuda3std6ranges3__45__cpo9iter_moveE
	.align		8
        /*0080*/ 	.dword	_ZN34_INTERNAL_f2d0273a_4_k_cu_fbefb1e74cuda3std6ranges3__45__cpo5beginE
	.align		8
        /*0088*/ 	.dword	_ZN34_INTERNAL_f2d0273a_4_k_cu_fbefb1e74cuda3std6ranges3__45__cpo3endE
	.align		8
        /*0090*/ 	.dword	_ZN34_INTERNAL_f2d0273a_4_k_cu_fbefb1e74cuda3std6ranges3__45__cpo6cbeginE
	.align		8
        /*0098*/ 	.dword	_ZN34_INTERNAL_f2d0273a_4_k_cu_fbefb1e74cuda3std6ranges3__45__cpo4cendE
	.align		8
        /*00a0*/ 	.dword	_ZN34_INTERNAL_f2d0273a_4_k_cu_fbefb1e74cuda3std6ranges3__45__cpo7advanceE
	.align		8
        /*00a8*/ 	.dword	_ZN34_INTERNAL_f2d0273a_4_k_cu_fbefb1e74cuda3std6ranges3__45__cpo9iter_swapE
	.align		8
        /*00b0*/ 	.dword	_ZN34_INTERNAL_f2d0273a_4_k_cu_fbefb1e74cuda3std6ranges3__45__cpo4nextE
	.align		8
        /*00b8*/ 	.dword	_ZN34_INTERNAL_f2d0273a_4_k_cu_fbefb1e74cuda3std6ranges3__45__cpo4prevE
	.align		8
        /*00c0*/ 	.dword	_ZN34_INTERNAL_f2d0273a_4_k_cu_fbefb1e74cuda3std6ranges3__45__cpo4dataE
	.align		8
        /*00c8*/ 	.dword	_ZN34_INTERNAL_f2d0273a_4_k_cu_fbefb1e74cuda3std6ranges3__45__cpo5cdataE
	.align		8
        /*00d0*/ 	.dword	_ZN34_INTERNAL_f2d0273a_4_k_cu_fbefb1e74cuda3std6ranges3__45__cpo4sizeE
	.align		8
        /*00d8*/ 	.dword	_ZN34_INTERNAL_f2d0273a_4_k_cu_fbefb1e74cuda3std6ranges3__45__cpo5ssizeE
	.align		8
        /*00e0*/ 	.dword	_ZN34_INTERNAL_f2d0273a_4_k_cu_fbefb1e74cuda3std6ranges3__45__cpo8distanceE
	.align		8
        /*00e8*/ 	.dword	_ZN34_INTERNAL_f2d0273a_4_k_cu_fbefb1e76thrust24THRUST_300001_SM_1000_NS6system6detail10sequential3seqE
	.align		8
        /*00f0*/ 	.dword	_ZN34_INTERNAL_f2d0273a_4_k_cu_fbefb1e76thrust24THRUST_300001_SM_1000_NS12placeholders2_1E
	.align		8
        /*00f8*/ 	.dword	_ZN34_INTERNAL_f2d0273a_4_k_cu_fbefb1e76thrust24THRUST_300001_SM_1000_NS12placeholders2_2E
	.align		8
        /*0100*/ 	.dword	_ZN34_INTERNAL_f2d0273a_4_k_cu_fbefb1e76thrust24THRUST_300001_SM_1000_NS12placeholders2_3E
	.align		8
        /*0108*/ 	.dword	_ZN34_INTERNAL_f2d0273a_4_k_cu_fbefb1e76thrust24THRUST_300001_SM_1000_NS12placeholders2_4E
	.align		8
        /*0110*/ 	.dword	_ZN34_INTERNAL_f2d0273a_4_k_cu_fbefb1e76thrust24THRUST_300001_SM_1000_NS12placeholders2_5E
	.align		8
        /*0118*/ 	.dword	_ZN34_INTERNAL_f2d0273a_4_k_cu_fbefb1e76thrust24THRUST_300001_SM_1000_NS12placeholders2_6E
	.align		8
        /*0120*/ 	.dword	_ZN34_INTERNAL_f2d0273a_4_k_cu_fbefb1e76thrust24THRUST_300001_SM_1000_NS12placeholders2_7E
	.align		8
        /*0128*/ 	.dword	_ZN34_INTERNAL_f2d0273a_4_k_cu_fbefb1e76thrust24THRUST_300001_SM_1000_NS12placeholders2_8E
	.align		8
        /*0130*/ 	.dword	_ZN34_INTERNAL_f2d0273a_4_k_cu_fbefb1e76thrust24THRUST_300001_SM_1000_NS12placeholders2_9E
	.align		8
        /*0138*/ 	.dword	_ZN34_INTERNAL_f2d0273a_4_k_cu_fbefb1e76thrust24THRUST_300001_SM_1000_NS12placeholders3_10E


//--------------------- .text._ZN3cub18CUB_300001_SM_10006detail11EmptyKernelIvEEvv --------------------------
	.section	.text._ZN3cub18CUB_300001_SM_10006detail11EmptyKernelIvEEvv,"ax",@progbits
	.align	128
        .global         _ZN3cub18CUB_300001_SM_10006detail11EmptyKernelIvEEvv
        .type           _ZN3cub18CUB_300001_SM_10006detail11EmptyKernelIvEEvv,@function
        .size           _ZN3cub18CUB_300001_SM_10006detail11EmptyKernelIvEEvv,(.L_x_3 - _ZN3cub18CUB_300001_SM_10006detail11EmptyKernelIvEEvv)
        .other          _ZN3cub18CUB_300001_SM_10006detail11EmptyKernelIvEEvv,@"STO_CUDA_ENTRY STV_DEFAULT"
_ZN3cub18CUB_300001_SM_10006detail11EmptyKernelIvEEvv:
.text._ZN3cub18CUB_300001_SM_10006detail11EmptyKernelIvEEvv:
[----:B------:R-:W-:Y:S01]  /*0000*/  LDC R1, c[0x0][0x37c] ;  /* 0x0000df00ff017b82 */ /* 0x000fe20000000800 */
[----:B------:R-:W-:Y:S05]  /*0010*/  EXIT ;  /* 0x000000000000794d */ /* 0x000fea0003800000 */
.L_x_0:
[----:B------:R-:W-:-:S00]  /*0020*/  BRA `(.L_x_0) ;  /* 0xfffffffc00fc7947 */ /* 0x000fc0000383ffff */
[----:B------:R-:W-:-:S00]  /*0030*/  NOP ;  /* 0x0000000000007918 */ /* 0x000fc00000000000 */
        /* <DEDUP_REMOVED lines=12> */
.L_x_3:


//--------------------- .text._Z4scanPf           --------------------------
	.section	.text._Z4scanPf,"ax",@progbits
	.align	128
        .global         _Z4scanPf
        .type           _Z4scanPf,@function
        .size           _Z4scanPf,(.L_x_4 - _Z4scanPf)
        .other          _Z4scanPf,@"STO_CUDA_ENTRY STV_DEFAULT"
_Z4scanPf:
.text._Z4scanPf:
[----:B------:R-:W-:Y:S01]  /*0000*/  LDC R1, c[0x0][0x37c] ;  /* 0x0000df00ff017b82 */ /* 0x000fe20000000800 */
[----:B------:R-:W0:Y:S07]  /*0010*/  S2R R0, SR_TID.X ;  /* 0x0000000000007919 */ /* 0x000e2e0000002100 */
[----:B------:R-:W0:Y:S01]  /*0020*/  S2UR UR6, SR_CTAID.X ;  /* 0x00000000000679c3 */ /* 0x000e220000002500 */
[----:B------:R-:W1:Y:S07]  /*0030*/  LDCU.64 UR4, c[0x0][0x358] ;  /* 0x00006b00ff0477ac */ /* 0x000e6e0008000a00 */
[----:B------:R-:W0:Y:S08]  /*0040*/  LDC R5, c[0x0][0x360] ;  /* 0x0000d800ff057b82 */ /* 0x000e300000000800 */
[----:B------:R-:W2:Y:S01]  /*0050*/  LDC.64 R2, c[0x0][0x380] ;  /* 0x0000e000ff027b82 */ /* 0x000ea20000000a00 */
[----:B0-----:R-:W-:-:S04]  /*0060*/  IMAD R5, R5, UR6, R0 ;  /* 0x0000000605057c24 */ /* 0x001fc8000f8e0200 */
[----:B--2---:R-:W-:-:S05]  /*0070*/  IMAD.WIDE.U32 R2, R5, 0x4, R2 ;  /* 0x0000000405027825 */ /* 0x004fca00078e0002 */
[----:B-1----:R-:W2:Y:S01]  /*0080*/  LDG.E R5, desc[UR4][R2.64] ;  /* 0x0000000402057981 */ /* 0x002ea2000c1e1900 */
[----:B------:R-:W-:-:S03]  /*0090*/  LOP3.LUT P0, R0, R0, 0x1f, RZ, 0xc0, !PT ;  /* 0x0000001f00007812 */ /* 0x000fc6000780c0ff */
[----:B--2---:R-:W0:Y:S10]  /*00a0*/  SHFL.UP PT, R4, R5, 0x1, RZ ;  /* 0x0420000005047989 */ /* 0x004e3400000e00ff */
[----:B0-----:R-:W-:Y:S01]  /*00b0*/  @P0 FADD R5, R5, R4 ;  /* 0x0000000405050221 */ /* 0x001fe20000000000 */
[----:B------:R-:W-:-:S04]  /*00c0*/  ISETP.GT.U32.AND P0, PT, R0, 0x1, PT ;  /* 0x000000010000780c */ /* 0x000fc80003f04070 */
[----:B------:R-:W0:Y:S09]  /*00d0*/  SHFL.UP PT, R4, R5, 0x2, RZ ;  /* 0x0440000005047989 */ /* 0x000e3200000e00ff */
        /* <DEDUP_REMOVED lines=9> */
[----:B0-----:R-:W-:-:S05]  /*0170*/  @P0 FADD R5, R5, R4 ;  /* 0x0000000405050221 */ /* 0x001fca0000000000 */
[----:B------:R-:W-:Y:S01]  /*0180*/  STG.E desc[UR4][R2.64], R5 ;  /* 0x0000000502007986 */ /* 0x000fe2000c101904 */
[----:B------:R-:W-:Y:S05]  /*0190*/  EXIT ;  /* 0x000000000000794d */ /* 0x000fea0003800000 */
.L_x_1:
        /* <DEDUP_REMOVED lines=14> */
.L_x_4:


//--------------------- .text._Z8baselinePf       --------------------------
	.section	.text._Z8baselinePf,"ax",@progbits
	.align	128
        .global         _Z8baselinePf
        .type           _Z8baselinePf,@function
        .size           _Z8baselinePf,(.L_x_5 - _Z8baselinePf)
        .other          _Z8baselinePf,@"STO_CUDA_ENTRY STV_DEFAULT"
_Z8baselinePf:
.text._Z8baselinePf:
        /* <DEDUP_REMOVED lines=8> */
[----:B-1----:R-:W2:Y:S02]  /*0080*/  LDG.E R0, desc[UR4][R2.64] ;  /* 0x0000000402007981 */ /* 0x002ea4000c1e1900 */
[----:B--2---:R-:W0:Y:S02]  /*0090*/  F2I.TRUNC.NTZ R0, R0 ;  /* 0x0000000000007305 */ /* 0x004e24000020f100 */
[----:B0-----:R-:W0:Y:S02]  /*00a0*/  SHFL.UP P0, R5, R0, 0x1, RZ ;  /* 0x0420000000057989 */ /* 0x001e2400000000ff */
[----:B0-----:R-:W-:-:S05]  /*00b0*/  @P0 IADD3 R5, PT, PT, R0, R5, RZ ;  /* 0x0000000500050210 */ /* 0x001fca0007ffe0ff */
[----:B------:R-:W0:Y:S02]  /*00c0*/  SHFL.UP P0, R4, R5, 0x2, RZ ;  /* 0x0440000005047989 */ /* 0x000e2400000000ff */
[----:B0-----:R-:W-:-:S05]  /*00d0*/  @P0 IADD3 R4, PT, PT, R5, R4, RZ ;  /* 0x0000000405040210 */ /* 0x001fca0007ffe0ff */
[----:B------:R-:W0:Y:S02]  /*00e0*/  SHFL.UP P0, R7, R4, 0x4, RZ ;  /* 0x0480000004077989 */ /* 0x000e2400000000ff */
[----:B0-----:R-:W-:-:S05]  /*00f0*/  @P0 IMAD.IADD R7, R4, 0x1, R7 ;  /* 0x0000000104070824 */ /* 0x001fca00078e0207 */
[----:B------:R-:W0:Y:S02]  /*0100*/  SHFL.UP P0, R6, R7, 0x8, RZ ;  /* 0x0500000007067989 */ /* 0x000e2400000000ff */
[----:B0-----:R-:W-:-:S05]  /*0110*/  @P0 IADD3 R6, PT, PT, R7, R6, RZ ;  /* 0x0000000607060210 */ /* 0x001fca0007ffe0ff */
[----:B------:R-:W0:Y:S02]  /*0120*/  SHFL.UP P0, R9, R6, 0x10, RZ ;  /* 0x0600000006097989 */ /* 0x000e2400000000ff */
[----:B0-----:R-:W-:-:S05]  /*0130*/  @P0 IMAD.IADD R9, R6, 0x1, R9 ;  /* 0x0000000106090824 */ /* 0x001fca00078e0209 */
[----:B------:R-:W-:-:S05]  /*0140*/  I2FP.F32.S32 R9, R9 ;  /* 0x0000000900097245 */ /* 0x000fca0000201400 */
[----:B------:R-:W-:Y:S01]  /*0150*/  STG.E desc[UR4][R2.64], R9 ;  /* 0x0000000902007986 */ /* 0x000fe2000c101904 */
[----:B------:R-:W-:Y:S05]  /*0160*/  EXIT ;  /* 0x000000000000794d */ /* 0x000fea0003800000 */
.L_x_2:
        /* <DEDUP_REMOVED lines=9> */
.L_x_5:


//--------------------- .nv.shared.reserved.0     --------------------------
	.section	.nv.shared.reserved.0,"aw",@nobits
	.weak		__nv_reservedSMEM_offset_0_alias
	.size		__nv_reservedSMEM_offset_0_alias, 0, 64
	.other		__nv_reservedSMEM_offset_0_alias,@"STO_CUDA_RESERVED_SHARED STV_DEFAULT"
__nv_reservedSMEM_offset_0_alias:
	.zero		0
	.zero		64


//--------------------- .nv.global                --------------------------
	.section	.nv.global,"aw",@nobits
.nv.global:
	.type		_ZN34_INTERNAL_f2d0273a_4_k_cu_fbefb1e76thrust24THRUST_300001_SM_1000_NS12placeholders2_5E,@object
	.size		_ZN34_INTERNAL_f2d0273a_4_k_cu_fbefb1e76thrust24THRUST_300001_SM_1000_NS12placeholders2_5E,(_ZN34_INTERNAL_f2d0273a_4_k_cu_fbefb1e74cuda3std3__45__cpo6cbeginE - _ZN34_INTERNAL_f2d0273a_4_k_cu_fbefb1e76thrust24THRUST_300001_SM_1000_NS12placeholders2_5E)
_ZN34_INTERNAL_f2d0273a_4_k_cu_fbefb1e76thrust24THRUST_300001_SM_1000_NS12placeholders2_5E:
	.zero		1
	.type		_ZN34_INTERNAL_f2d0273a_4_k_cu_fbefb1e74cuda3std3__45__cpo6cbeginE,@object
	.size		_ZN34_INTERNAL_f2d0273a_4_k_cu_fbefb1e74cuda3std3__45__cpo6cbeginE,(_ZN34_INTERNAL_f2d0273a_4_k_cu_fbefb1e74cuda3std6ranges3__45__cpo6cbeginE - _ZN34_INTERNAL_f2d0273a_4_k_cu_fbefb1e74cuda3std3__45__cpo6cbeginE)
_ZN34_INTERNAL_f2d0273a_4_k_cu_fbefb1e74cuda3std3__45__cpo6cbeginE:
	.zero		1
	.type		_ZN34_INTERNAL_f2d0273a_4_k_cu_fbefb1e74cuda3std6ranges3__45__cpo6cbeginE,@object
	.size		_ZN34_INTERNAL_f2d0273a_4_k_cu_fbefb1e74cuda3std6ranges3__45__cpo6cbeginE,(_ZN34_INTERNAL_f2d0273a_4_k_cu_fbefb1e74cuda3std3__48in_placeE - _ZN34_INTERNAL_f2d0273a_4_k_cu_fbefb1e74cuda3std6ranges3__45__cpo6cbeginE)
_ZN34_INTERNAL_f2d0273a_4_k_cu_fbefb1e74cuda3std6ranges3__45__cpo6cbeginE:
	.zero		1
	.type		_ZN34_INTERNAL_f2d0273a_4_k_cu_fbefb1e74cuda3std3__48in_placeE,@object
	.size		_ZN34_INTERNAL_f2d0273a_4_k_cu_fbefb1e74cuda3std3__48in_placeE,(_ZN34_INTERNAL_f2d0273a_4_k_cu_fbefb1e74cuda3std6ranges3__45__cpo4sizeE - _ZN34_INTERNAL_f2d0273a_4_k_cu_fbefb1e74cuda3std3__48in_placeE)
_ZN34_INTERNAL_f2d0273a_4_k_cu_fbefb1e74cuda3std3__48in_placeE:
	.zero		1
	.type		_ZN34_INTERNAL_f2d0273a_4_k_cu_fbefb1e74cuda3std6ranges3__45__cpo4sizeE,@object
	.size		_ZN34_INTERNAL_f2d0273a_4_k_cu_fbefb1e74cuda3std6ranges3__45__cpo4sizeE,(_ZN34_INTERNAL_f2d0273a_4_k_cu_fbefb1e76thrust24THRUST_300001_SM_1000_NS12placeholders2_9E - _ZN34_INTERNAL_f2d0273a_4_k_cu_fbefb1e74cuda3std6ranges3__45__cpo4sizeE)
_ZN34_INTERNAL_f2d0273a_4_k_cu_fbefb1e74cuda3std6ranges3__45__cpo4sizeE:
	.zero		1
	.type		_ZN34_INTERNAL_f2d0273a_4_k_cu_fbefb1e76thrust24THRUST_300001_SM_1000_NS12placeholders2_9E,@object
	.size		_ZN34_INTERNAL_f2d0273a_4_k_cu_fbefb1e76thrust24THRUST_300001_SM_1000_NS12placeholders2_9E,(_ZN34_INTERNAL_f2d0273a_4_k_cu_fbefb1e74cuda3std3__45__cpo7crbeginE - _ZN34_INTERNAL_f2d0273a_4_k_cu_fbefb1e76thrust24THRUST_300001_SM_1000_NS12placeholders2_9E)
_ZN34_INTERNAL_f2d0273a_4_k_cu_fbefb1e76thrust24THRUST_300001_SM_1000_NS12placeholders2_9E:
	.zero		1
	.type		_ZN34_INTERNAL_f2d0273a_4_k_cu_fbefb1e74cuda3std3__45__cpo7crbeginE,@object
	.size		_ZN34_INTERNAL_f2d0273a_4_k_cu_fbefb1e74cuda3std3__45__cpo7crbeginE,(_ZN34_INTERNAL_f2d0273a_4_k_cu_fbefb1e74cuda3std6ranges3__45__cpo4nextE - _ZN34_INTERNAL_f2d0273a_4_k_cu_fbefb1e74cuda3std3__45__cpo7crbeginE)
_ZN34_INTERNAL_f2d0273a_4_k_cu_fbefb1e74cuda3std3__45__cpo7crbeginE:
	.zero		1
	.type		_ZN34_INTERNAL_f2d0273a_4_k_cu_fbefb1e74cuda3std6ranges3__45__cpo4nextE,@object
	.size		_ZN34_INTERNAL_f2d0273a_4_k_cu_fbefb1e74cuda3std6ranges3__45__cpo4nextE,(_ZN34_INTERNAL_f2d0273a_4_k_cu_fbefb1e74cuda3std6ranges3__45__cpo4swapE - _ZN34_INTERNAL_f2d0273a_4_k_cu_fbefb1e74cuda3std6ranges3__45__cpo4nextE)
_ZN34_INTERNAL_f2d0273a_4_k_cu_fbefb1e74cuda3std6ranges3__45__cpo4nextE:
	.zero		1
	.type		_ZN34_INTERNAL_f2d0273a_4_k_cu_fbefb1e74cuda3std6ranges3__45__cpo4swapE,@object
	.size		_ZN34_INTERNAL_f2d0273a_4_k_cu_fbefb1e74cuda3std6ranges3__45__cpo4swapE,(_ZN34_INTERNAL_f2d0273a_4_k_cu_fbefb1e76thrust24THRUST_300001_SM_1000_NS12placeholders2_1E - _ZN34_INTERNAL_f2d0273a_4_k_cu_fbefb1e74cuda3std6ranges3__45__cpo4swapE)
_ZN34_INTERNAL_f2d0273a_4_k_cu_fbefb1e74cuda3std6ranges3__45__cpo4swapE:
	.zero		1
	.type		_ZN34_INTERNAL_f2d0273a_4_k_cu_fbefb1e76thrust24THRUST_300001_SM_1000_NS12placeholders2_1E,@object
	.size		_ZN34_INTERNAL_f2d0273a_4_k_cu_fbefb1e76thrust24THRUST_300001_SM_1000_NS12placeholders2_1E,(_ZN34_INTERNAL_f2d0273a_4_k_cu_fbefb1e76thrust24THRUST_300001_SM_1000_NS12placeholders2_3E - _ZN34_INTERNAL_f2d0273a_4_k_cu_fbefb1e76thrust24THRUST_300001_SM_1000_NS12placeholders2_1E)
_ZN34_INTERNAL_f2d0273a_4_k_cu_fbefb1e76thrust24THRUST_300001_SM_1000_NS12placeholders2_1E:
	.zero		1
	.type		_ZN34_INTERNAL_f2d0273a_4_k_cu_fbefb1e76thrust24THRUST_300001_SM_1000_NS12placeholders2_3E,@object
	.size		_ZN34_INTERNAL_f2d0273a_4_k_cu_fbefb1e76thrust24THRUST_300001_SM_1000_NS12placeholders2_3E,(_ZN34_INTERNAL_f2d0273a_4_k_cu_fbefb1e74cuda3std3__45__cpo5beginE - _ZN34_INTERNAL_f2d0273a_4_k_cu_fbefb1e76thrust24THRUST_300001_SM_1000_NS12placeholders2_3E)
_ZN34_INTERNAL_f2d0273a_4_k_cu_fbefb1e76thrust24THRUST_300001_SM_1000_NS12placeholders2_3E:
	.zero		1
	.type		_ZN34_INTERNAL_f2d0273a_4_k_cu_fbefb1e74cuda3std3__45__cpo5beginE,@object
	.size		_ZN34_INTERNAL_f2d0273a_4_k_cu_fbefb1e74cuda3std3__45__cpo5beginE,(_ZN34_INTERNAL_f2d0273a_4_k_cu_fbefb1e74cuda3std6ranges3__45__cpo5beginE - _ZN34_INTERNAL_f2d0273a_4_k_cu_fbefb1e74cuda3std3__45__cpo5beginE)
_ZN34_INTERNAL_f2d0273a_4_k_cu_fbefb1e74cuda3std3__45__cpo5beginE:
	.zero		1
	.type		_ZN34_INTERNAL_f2d0273a_4_k_cu_fbefb1e74cuda3std6ranges3__45__cpo5beginE,@object
	.size		_ZN34_INTERNAL_f2d0273a_4_k_cu_fbefb1e74cuda3std6ranges3__45__cpo5beginE,(_ZN34_INTERNAL_f2d0273a_4_k_cu_fbefb1e74cuda3std3__436_GLOBAL__N__f2d0273a_4_k_cu_fbefb1e76ignoreE - _ZN34_INTERNAL_f2d0273a_4_k_cu_fbefb1e74cuda3std6ranges3__45__cpo5beginE)
_ZN34_INTERNAL_f2d0273a_4_k_cu_fbefb1e74cuda3std6ranges3__45__cpo5beginE:
	.zero		1
	.type		_ZN34_INTERNAL_f2d0273a_4_k_cu_fbefb1e74cuda3std3__436_GLOBAL__N__f2d0273a_4_k_cu_fbefb1e76ignoreE,@object
	.size		_ZN34_INTERNAL_f2d0273a_4_k_cu_fbefb1e74cuda3std3__436_GLOBAL__N__f2d0273a_4_k_cu_fbefb1e76ignoreE,(_ZN34_INTERNAL_f2d0273a_4_k_cu_fbefb1e74cuda3std6ranges3__45__cpo4dataE - _ZN34_INTERNAL_f2d0273a_4_k_cu_fbefb1e74cuda3std3__436_GLOBAL__N__f2d0273a_4_k_cu_fbefb1e76ignoreE)
_ZN34_INTERNAL_f2d0273a_4_k_cu_fbefb1e74cuda3std3__436_GLOBAL__N__f2d0273a_4_k_cu_fbefb1e76ignoreE:
	.zero		1
	.type		_ZN34_INTERNAL_f2d0273a_4_k_cu_fbefb1e74cuda3std6ranges3__45__cpo4dataE,@object
	.size		_ZN34_INTERNAL_f2d0273a_4_k_cu_fbefb1e74cuda3std6ranges3__45__cpo4dataE,(_ZN34_INTERNAL_f2d0273a_4_k_cu_fbefb1e76thrust24THRUST_300001_SM_1000_NS12placeholders2_7E - _ZN34_INTERNAL_f2d0273a_4_k_cu_fbefb1e74cuda3std6ranges3__45__cpo4dataE)
_ZN34_INTERNAL_f2d0273a_4_k_cu_fbefb1e74cuda3std6ranges3__45__cpo4dataE:
	.zero		1
	.type		_ZN34_INTERNAL_f2d0273a_4_k_cu_fbefb1e76thrust24THRUST_300001_SM_1000_NS12placeholders2_7E,@object
	.size		_ZN34_INTERNAL_f2d0273a_4_k_cu_fbefb1e76thrust24THRUST_300001_SM_1000_NS12placeholders2_7E,(_ZN34_INTERNAL_f2d0273a_4_k_cu_fbefb1e74cuda3std3__45__cpo6rbeginE - _ZN34_INTERNAL_f2d0273a_4_k_cu_fbefb1e76thrust24THRUST_300001_SM_1000_NS12placeholders2_7E)
_ZN34_INTERNAL_f2d0273a_4_k_cu_fbefb1e76thrust24THRUST_300001_SM_1000_NS12placeholders2_7E:
	.zero		1
	.type		_ZN34_INTERNAL_f2d0273a_4_k_cu_fbefb1e74cuda3std3__45__cpo6rbeginE,@object
	.size		_ZN34_INTERNAL_f2d0273a_4_k_cu_fbefb1e74cuda3std3__45__cpo6rbeginE,(_ZN34_INTERNAL_f2d0273a_4_k_cu_fbefb1e74cuda3std6ranges3__45__cpo7advanceE - _ZN34_INTERNAL_f2d0273a_4_k_cu_fbefb1e74cuda3std3__45__cpo6rbeginE)
_ZN34_INTERNAL_f2d0273a_4_k_cu_fbefb1e74cuda3std3__45__cpo6rbeginE:
	.zero		1
	.type		_ZN34_INTERNAL_f2d0273a_4_k_cu_fbefb1e74cuda3std6ranges3__45__cpo7advanceE,@object
	.size		_ZN34_INTERNAL_f2d0273a_4_k_cu_fbefb1e74cuda3std6ranges3__45__cpo7advanceE,(_ZN34_INTERNAL_f2d0273a_4_k_cu_fbefb1e74cuda3std3__47nulloptE - _ZN34_INTERNAL_f2d0273a_4_k_cu_fbefb1e74cuda3std6ranges3__45__cpo7advanceE)
_ZN34_INTERNAL_f2d0273a_4_k_cu_fbefb1e74cuda3std6ranges3__45__cpo7advanceE:
	.zero		1
	.type		_ZN34_INTERNAL_f2d0273a_4_k_cu_fbefb1e74cuda3std3__47nulloptE,@object
	.size		_ZN34_INTERNAL_f2d0273a_4_k_cu_fbefb1e74cuda3std3__47nulloptE,(_ZN34_INTERNAL_f2d0273a_4_k_cu_fbefb1e74cuda3std6ranges3__45__cpo8distanceE - _ZN34_INTERNAL_f2d0273a_4_k_cu_fbefb1e74cuda3std3__47nulloptE)
_ZN34_INTERNAL_f2d0273a_4_k_cu_fbefb1e74cuda3std3__47nulloptE:
	.zero		1
	.type		_ZN34_INTERNAL_f2d0273a_4_k_cu_fbefb1e74cuda3std6ranges3__45__cpo8distanceE,@object
	.size		_ZN34_INTERNAL_f2d0273a_4_k_cu_fbefb1e74cuda3std6ranges3__45__cpo8distanceE,(_ZN34_INTERNAL_f2d0273a_4_k_cu_fbefb1e76thrust24THRUST_300001_SM_1000_NS12placeholders2_6E - _ZN34_INTERNAL_f2d0273a_4_k_cu_fbefb1e74cuda3std6ranges3__45__cpo8distanceE)
_ZN34_INTERNAL_f2d0273a_4_k_cu_fbefb1e74cuda3std6ranges3__45__cpo8distanceE:
	.zero		1
	.type		_ZN34_INTERNAL_f2d0273a_4_k_cu_fbefb1e76thrust24THRUST_300001_SM_1000_NS12placeholders2_6E,@object
	.size		_ZN34_INTERNAL_f2d0273a_4_k_cu_fbefb1e76thrust24THRUST_300001_SM_1000_NS12placeholders2_6E,(_ZN34_INTERNAL_f2d0273a_4_k_cu_fbefb1e74cuda3std3__45__cpo4cendE - _ZN34_INTERNAL_f2d0273a_4_k_cu_fbefb1e76thrust24THRUST_300001_SM_1000_NS12placeholders2_6E)
_ZN34_INTERNAL_f2d0273a_4_k_cu_fbefb1e76thrust24THRUST_300001_SM_1000_NS12placeholders2_6E:
	.zero		1
	.type		_ZN34_INTERNAL_f2d0273a_4_k_cu_fbefb1e74cuda3std3__45__cpo4cendE,@object
	.size		_ZN34_INTERNAL_f2d0273a_4_k_cu_fbefb1e74cuda3std3__45__cpo4cendE,(_ZN34_INTERNAL_f2d0273a_4_k_cu_fbefb1e74cuda3std6ranges3__45__cpo4cendE - _ZN34_INTERNAL_f2d0273a_4_k_cu_fbefb1e74cuda3std3__45__cpo4cendE)
_ZN34_INTERNAL_f2d0273a_4_k_cu_fbefb1e74cuda3std3__45__cpo4cendE:
	.zero		1
	.type		_ZN34_INTERNAL_f2d0273a_4_k_cu_fbefb1e74cuda3std6ranges3__45__cpo4cendE,@object
	.size		_ZN34_INTERNAL_f2d0273a_4_k_cu_fbefb1e74cuda3std6ranges3__45__cpo4cendE,(_ZN34_INTERNAL_f2d0273a_4_k_cu_fbefb1e74cuda3std3__420unreachable_sentinelE - _ZN34_INTERNAL_f2d0273a_4_k_cu_fbefb1e74cuda3std6ranges3__45__cpo4cendE)
_ZN34_INTERNAL_f2d0273a_4_k_cu_fbefb1e74cuda3std6ranges3__45__cpo4cendE:
	.zero		1
	.type		_ZN34_INTERNAL_f2d0273a_4_k_cu_fbefb1e74cuda3std3__420unreachable_sentinelE,@object
	.size		_ZN34_INTERNAL_f2d0273a_4_k_cu_fbefb1e74cuda3std3__420unreachable_sentinelE,(_ZN34_INTERNAL_f2d0273a_4_k_cu_fbefb1e74cuda3std6ranges3__45__cpo5ssizeE - _ZN34_INTERNAL_f2d0273a_4_k_cu_fbefb1e74cuda3std3__420unreachable_sentinelE)
_ZN34_INTERNAL_f2d0273a_4_k_cu_fbefb1e74cuda3std3__420unreachable_sentinelE:
	.zero		1
	.type		_ZN34_INTERNAL_f2d0273a_4_k_cu_fbefb1e74cuda3std6ranges3__45__cpo5ssizeE,@object
	.size		_ZN34_INTERNAL_f2d0273a_4_k_cu_fbefb1e74cuda3std6ranges3__45__cpo5ssizeE,(_ZN34_INTERNAL_f2d0273a_4_k_cu_fbefb1e76thrust24THRUST_300001_SM_1000_NS12placeholders3_10E - _ZN34_INTERNAL_f2d0273a_4_k_cu_fbefb1e74cuda3std6ranges3__45__cpo5ssizeE)
_ZN34_INTERNAL_f2d0273a_4_k_cu_fbefb1e74cuda3std6ranges3__45__cpo5ssizeE:
	.zero		1
	.type		_ZN34_INTERNAL_f2d0273a_4_k_cu_fbefb1e76thrust24THRUST_300001_SM_1000_NS12placeholders3_10E,@object
	.size		_ZN34_INTERNAL_f2d0273a_4_k_cu_fbefb1e76thrust24THRUST_300001_SM_1000_NS12placeholders3_10E,(_ZN34_INTERNAL_f2d0273a_4_k_cu_fbefb1e74cuda3std3__45__cpo5crendE - _ZN34_INTERNAL_f2d0273a_4_k_cu_fbefb1e76thrust24THRUST_300001_SM_1000_NS12placeholders3_10E)
_ZN34_INTERNAL_f2d0273a_4_k_cu_fbefb1e76thrust24THRUST_300001_SM_1000_NS12placeholders3_10E:
	.zero		1
	.type		_ZN34_INTERNAL_f2d0273a_4_k_cu_fbefb1e74cuda3std3__45__cpo5crendE,@object
	.size		_ZN34_INTERNAL_f2d0273a_4_k_cu_fbefb1e74cuda3std3__45__cpo5crendE,(_ZN34_INTERNAL_f2d0273a_4_k_cu_fbefb1e74cuda3std6ranges3__45__cpo4prevE - _ZN34_INTERNAL_f2d0273a_4_k_cu_fbefb1e74cuda3std3__45__cpo5crendE)
_ZN34_INTERNAL_f2d0273a_4_k_cu_fbefb1e74cuda3std3__45__cpo5crendE:
	.zero		1
	.type		_ZN34_INTERNAL_f2d0273a_4_k_cu_fbefb1e74cuda3std6ranges3__45__cpo4prevE,@object
	.size		_ZN34_INTERNAL_f2d0273a_4_k_cu_fbefb1e74cuda3std6ranges3__45__cpo4prevE,(_ZN34_INTERNAL_f2d0273a_4_k_cu_fbefb1e74cuda3std6ranges3__45__cpo9iter_moveE - _ZN34_INTERNAL_f2d0273a_4_k_cu_fbefb1e74cuda3std6ranges3__45__cpo4prevE)
_ZN34_INTERNAL_f2d0273a_4_k_cu_fbefb1e74cuda3std6ranges3__45__cpo4prevE:
	.zero		1
	.type		_ZN34_INTERNAL_f2d0273a_4_k_cu_fbefb1e74cuda3std6ranges3__45__cpo9iter_moveE,@object
	.size		_ZN34_INTERNAL_f2d0273a_4_k_cu_fbefb1e74cuda3std6ranges3__45__cpo9iter_moveE,(_ZN34_INTERNAL_f2d0273a_4_k_cu_fbefb1e76thrust24THRUST_300001_SM_1000_NS12placeholders2_2E - _ZN34_INTERNAL_f2d0273a_4_k_cu_fbefb1e74cuda3std6ranges3__45__cpo9iter_moveE)
_ZN34_INTERNAL_f2d0273a_4_k_cu_fbefb1e74cuda3std6ranges3__45__cpo9iter_moveE:
	.zero		1
	.type		_ZN34_INTERNAL_f2d0273a_4_k_cu_fbefb1e76thrust24THRUST_300001_SM_1000_NS12placeholders2_2E,@object
	.size		_ZN34_INTERNAL_f2d0273a_4_k_cu_fbefb1e76thrust24THRUST_300001_SM_1000_NS12placeholders2_2E,(_ZN34_INTERNAL_f2d0273a_4_k_cu_fbefb1e76thrust24THRUST_300001_SM_1000_NS12placeholders2_4E - _ZN34_INTERNAL_f2d0273a_4_k_cu_fbefb1e76thrust24THRUST_300001_SM_1000_NS12placeholders2_2E)
_ZN34_INTERNAL_f2d0273a_4_k_cu_fbefb1e76thrust24THRUST_300001_SM_1000_NS12placeholders2_2E:
	.zero		1
	.type		_ZN34_INTERNAL_f2d0273a_4_k_cu_fbefb1e76thrust24THRUST_300001_SM_1000_NS12placeholders2_4E,@object
	.size		_ZN34_INTERNAL_f2d0273a_4_k_cu_fbefb1e76thrust24THRUST_300001_SM_1000_NS12placeholders2_4E,(_ZN34_INTERNAL_f2d0273a_4_k_cu_fbefb1e74cuda3std3__45__cpo3endE - _ZN34_INTERNAL_f2d0273a_4_k_cu_fbefb1e76thrust24THRUST_300001_SM_1000_NS12placeholders2_4E)
_ZN34_INTERNAL_f2d0273a_4_k_cu_fbefb1e76thrust24THRUST_300001_SM_1000_NS12placeholders2_4E:
	.zero		1
	.type		_ZN34_INTERNAL_f2d0273a_4_k_cu_fbefb1e74cuda3std3__45__cpo3endE,@object
	.size		_ZN34_INTERNAL_f2d0273a_4_k_cu_fbefb1e74cuda3std3__45__cpo3endE,(_ZN34_INTERNAL_f2d0273a_4_k_cu_fbefb1e74cuda3std6ranges3__45__cpo3endE - _ZN34_INTERNAL_f2d0273a_4_k_cu_fbefb1e74cuda3std3__45__cpo3endE)
_ZN34_INTERNAL_f2d0273a_4_k_cu_fbefb1e74cuda3std3__45__cpo3endE:
	.zero		1
	.type		_ZN34_INTERNAL_f2d0273a_4_k_cu_fbefb1e74cuda3std6ranges3__45__cpo3endE,@object
	.size		_ZN34_INTERNAL_f2d0273a_4_k_cu_fbefb1e74cuda3std6ranges3__45__cpo3endE,(_ZN34_INTERNAL_f2d0273a_4_k_cu_fbefb1e74cuda3std3__419piecewise_constructE - _ZN34_INTERNAL_f2d0273a_4_k_cu_fbefb1e74cuda3std6ranges3__45__cpo3endE)
_ZN34_INTERNAL_f2d0273a_4_k_cu_fbefb1e74cuda3std6ranges3__45__cpo3endE:
	.zero		1
	.type		_ZN34_INTERNAL_f2d0273a_4_k_cu_fbefb1e74cuda3std3__419piecewise_constructE,@object
	.size		_ZN34_INTERNAL_f2d0273a_4_k_cu_fbefb1e74cuda3std3__419piecewise_constructE,(_ZN34_INTERNAL_f2d0273a_4_k_cu_fbefb1e74cuda3std6ranges3__45__cpo5cdataE - _ZN34_INTERNAL_f2d0273a_4_k_cu_fbefb1e74cuda3std3__419piecewise_constructE)
_ZN34_INTERNAL_f2d0273a_4_k_cu_fbefb1e74cuda3std3__419piecewise_constructE:
	.zero		1
	.type		_ZN34_INTERNAL_f2d0273a_4_k_cu_fbefb1e74cuda3std6ranges3__45__cpo5cdataE,@object
	.size		_ZN34_INTERNAL_f2d0273a_4_k_cu_fbefb1e74cuda3std6ranges3__45__cpo5cdataE,(_ZN34_INTERNAL_f2d0273a_4_k_cu_fbefb1e76thrust24THRUST_300001_SM_1000_NS12placeholders2_8E - _ZN34_INTERNAL_f2d0273a_4_k_cu_fbefb1e74cuda3std6ranges3__45__cpo5cdataE)
_ZN34_INTERNAL_f2d0273a_4_k_cu_fbefb1e74cuda3std6ranges3__45__cpo5cdataE:
	.zero		1
	.type		_ZN34_INTERNAL_f2d0273a_4_k_cu_fbefb1e76thrust24THRUST_300001_SM_1000_NS12placeholders2_8E,@object
	.size		_ZN34_INTERNAL_f2d0273a_4_k_cu_fbefb1e76thrust24THRUST_300001_SM_1000_NS12placeholders2_8E,(_ZN34_INTERNAL_f2d0273a_4_k_cu_fbefb1e74cuda3std3__45__cpo4rendE - _ZN34_INTERNAL_f2d0273a_4_k_cu_fbefb1e76thrust24THRUST_300001_SM_1000_NS12placeholders2_8E)
_ZN34_INTERNAL_f2d0273a_4_k_cu_fbefb1e76thrust24THRUST_300001_SM_1000_NS12placeholders2_8E:
	.zero		1
	.type		_ZN34_INTERNAL_f2d0273a_4_k_cu_fbefb1e74cuda3std3__45__cpo4rendE,@object
	.size		_ZN34_INTERNAL_f2d0273a_4_k_cu_fbefb1e74cuda3std3__45__cpo4rendE,(_ZN34_INTERNAL_f2d0273a_4_k_cu_fbefb1e74cuda3std6ranges3__45__cpo9iter_swapE - _ZN34_INTERNAL_f2d0273a_4_k_cu_fbefb1e74cuda3std3__45__cpo4rendE)
_ZN34_INTERNAL_f2d0273a_4_k_cu_fbefb1e74cuda3std3__45__cpo4rendE:
	.zero		1
	.type		_ZN34_INTERNAL_f2d0273a_4_k_cu_fbefb1e74cuda3std6ranges3__45__cpo9iter_swapE,@object
	.size		_ZN34_INTERNAL_f2d0273a_4_k_cu_fbefb1e74cuda3std6ranges3__45__cpo9iter_swapE,(_ZN34_INTERNAL_f2d0273a_4_k_cu_fbefb1e74cuda3std3__48unexpectE - _ZN34_INTERNAL_f2d0273a_4_k_cu_fbefb1e74cuda3std6ranges3__45__cpo9iter_swapE)
_ZN34_INTERNAL_f2d0273a_4_k_cu_fbefb1e74cuda3std6ranges3__45__cpo9iter_swapE:
	.zero		1
	.type		_ZN34_INTERNAL_f2d0273a_4_k_cu_fbefb1e74cuda3std3__48unexpectE,@object
	.size		_ZN34_INTERNAL_f2d0273a_4_k_cu_fbefb1e74cuda3std3__48unexpectE,(_ZN34_INTERNAL_f2d0273a_4_k_cu_fbefb1e76thrust24THRUST_300001_SM_1000_NS6system6detail10sequential3seqE - _ZN34_INTERNAL_f2d0273a_4_k_cu_fbefb1e74cuda3std3__48unexpectE)
_ZN34_INTERNAL_f2d0273a_4_k_cu_fbefb1e74cuda3std3__48unexpectE:
	.zero		1
	.type		_ZN34_INTERNAL_f2d0273a_4_k_cu_fbefb1e76thrust24THRUST_300001_SM_1000_NS6system6detail10sequential3seqE,@object
	.size		_ZN34_INTERNAL_f2d0273a_4_k_cu_fbefb1e76thrust24THRUST_300001_SM_1000_NS6system6detail10sequential3seqE,(.L_29 - _ZN34_INTERNAL_f2d0273a_4_k_cu_fbefb1e76thrust24THRUST_300001_SM_1000_NS6system6detail10sequential3seqE)
_ZN34_INTERNAL_f2d0273a_4_k_cu_fbefb1e76thrust24THRUST_300001_SM_1000_NS6system6detail10sequential3seqE:
	.zero		1
.L_29:


//--------------------- .nv.constant0._ZN3cub18CUB_300001_SM_10006detail11EmptyKernelIvEEvv --------------------------
	.section	.nv.constant0._ZN3cub18CUB_300001_SM_10006detail11EmptyKernelIvEEvv,"a",@progbits
	.sectionflags	@""
	.align	4
.nv.constant0._ZN3cub18CUB_300001_SM_10006detail11EmptyKernelIvEEvv:
	.zero		896


//--------------------- .nv.constant0._Z4scanPf   --------------------------
	.section	.nv.constant0._Z4scanPf,"a",@progbits
	.sectionflags	@""
	.align	4
.nv.constant0._Z4scanPf:
	.zero		904


//--------------------- .nv.constant0._Z8baselinePf --------------------------
	.section	.nv.constant0._Z8baselinePf,"a",@progbits
	.sectionflags	@""
	.align	4
.nv.constant0._Z8baselinePf:
	.zero		904


//--------------------- SYMBOLS --------------------------

	.type		.nv.reservedSmem.offset0,@object
	.size		.nv.reservedSmem.offset0,0x4
